//
// Generated by NVIDIA NVVM Compiler
//
// Compiler Build ID: CL-36424714
// Cuda compilation tools, release 13.0, V13.0.88
// Based on NVVM 20.0.0
//

.version 9.0
.target sm_100
.address_size 64

	// .globl	_Z13vector_squareIfEvPT_S1_m

.visible .entry _Z13vector_squareIfEvPT_S1_m(
	.param .u64 .ptr .align 1 _Z13vector_squareIfEvPT_S1_m_param_0,
	.param .u64 .ptr .align 1 _Z13vector_squareIfEvPT_S1_m_param_1,
	.param .u64 _Z13vector_squareIfEvPT_S1_m_param_2
)
{
	.reg .pred 	%p<3>;
	.reg .b32 	%r<7>;
	.reg .b32 	%f<3>;
	.reg .b64 	%rd<14>;

	ld.param.u64 	%rd7, [_Z13vector_squareIfEvPT_S1_m_param_0];
	ld.param.u64 	%rd8, [_Z13vector_squareIfEvPT_S1_m_param_1];
	ld.param.u64 	%rd9, [_Z13vector_squareIfEvPT_S1_m_param_2];
	mov.u32 	%r2, %ctaid.x;
	mov.u32 	%r3, %ntid.x;
	mov.u32 	%r4, %tid.x;
	mad.lo.s32 	%r5, %r2, %r3, %r4;
	cvt.u64.u32 	%rd13, %r5;
	mov.u32 	%r6, %nctaid.x;
	mul.lo.s32 	%r1, %r3, %r6;
	setp.le.u64 	%p1, %rd9, %rd13;
	@%p1 bra 	$L__BB0_3;
	cvt.u64.u32 	%rd2, %r1;
	cvta.to.global.u64 	%rd3, %rd8;
	cvta.to.global.u64 	%rd4, %rd7;
$L__BB0_2:
	shl.b64 	%rd10, %rd13, 2;
	add.s64 	%rd11, %rd3, %rd10;
	ld.global.f32 	%f1, [%rd11];
	mul.f32 	%f2, %f1, %f1;
	add.s64 	%rd12, %rd4, %rd10;
	st.global.f32 	[%rd12], %f2;
	add.s64 	%rd13, %rd13, %rd2;
	setp.lt.u64 	%p2, %rd13, %rd9;
	@%p2 bra 	$L__BB0_2;
$L__BB0_3:
	ret;

}


// ===== COMPILED SASS (sm_100) =====

	.target	sm_100

	.elftype	@"ET_EXEC"


//--------------------- .note.nv.tkinfo           --------------------------
	.section	.note.nv.tkinfo,"",@"SHT_NOTE"
	.sectionflags	@"SHF_NOTE_NV_TKINFO"
	.tkinfo
        /*0018*/ 	.word	0x00000002
        /*0030*/ 	.string	""
        /*0030*/ 	.string	"ptxas"
        /*0030*/ 	.string	"Cuda compilation tools, release 13.0, V13.0.88"
        /*0030*/ 	.string	"Build cuda_13.0.r13.0/compiler.36424714_0"
        /*0030*/ 	.string	"-arch sm_100 -m 64 "



//--------------------- .note.nv.cuinfo           --------------------------
	.section	.note.nv.cuinfo,"",@"SHT_NOTE"
	.sectionflags	@"SHF_NOTE_NV_CUINFO"
        /*0018*/ 	.short	0x0002
        /*001a*/ 	.short	0x0064
        /*001c*/ 	.short	0x0082
	.zero		2


//--------------------- .nv.info                  --------------------------
	.section	.nv.info,"",@"SHT_CUDA_INFO"
	.align	4


	//----- nvinfo : EIATTR_REGCOUNT
	.align		4
        /*0000*/ 	.byte	0x04, 0x2f
        /*0002*/ 	.short	(.L_1 - .L_0)
	.align		4
.L_0:
        /*0004*/ 	.word	index@(_Z13vector_squareIfEvPT_S1_m)
        /*0008*/ 	.word	0x0000000c


	//----- nvinfo : EIATTR_FRAME_SIZE
	.align		4
.L_1:
        /*000c*/ 	.byte	0x04, 0x11
        /*000e*/ 	.short	(.L_3 - .L_2)
	.align		4
.L_2:
        /*0010*/ 	.word	index@(_Z13vector_squareIfEvPT_S1_m)
        /*0014*/ 	.word	0x00000000


	//----- nvinfo : EIATTR_MIN_STACK_SIZE
	.align		4
.L_3:
        /*0018*/ 	.byte	0x04, 0x12
        /*001a*/ 	.short	(.L_5 - .L_4)
	.align		4
.L_4:
        /*001c*/ 	.word	index@(_Z13vector_squareIfEvPT_S1_m)
        /*0020*/ 	.word	0x00000000
.L_5:


//--------------------- .nv.compat                --------------------------
	.section	.nv.compat,"",@"SHT_CUDA_COMPAT_INFO"
	.align	4
        /*0000*/ 	.byte	0x02, 0x09, 0x00, 0x00, 0x02, 0x02, 0x01, 0x00, 0x02, 0x05, 0x05, 0x00, 0x03, 0x07, 0x01, 0x01
        /*0010*/ 	.byte	0x02, 0x03, 0x00, 0x00, 0x02, 0x06, 0x01, 0x00, 0x04, 0x0b, 0x08, 0x00, 0x09, 0x00, 0x00, 0x00
        /*0020*/ 	.byte	0x00, 0x00, 0x00, 0x00


//--------------------- .nv.info._Z13vector_squareIfEvPT_S1_m --------------------------
	.section	.nv.info._Z13vector_squareIfEvPT_S1_m,"",@"SHT_CUDA_INFO"
	.sectionflags	@""
	.align	4


	//----- nvinfo : EIATTR_CUDA_API_VERSION
	.align		4
        /*0000*/ 	.byte	0x04, 0x37
        /*0002*/ 	.short	(.L_7 - .L_6)
.L_6:
        /*0004*/ 	.word	0x00000082


	//----- nvinfo : EIATTR_KPARAM_INFO
	.align		4
.L_7:
        /*0008*/ 	.byte	0x04, 0x17
        /*000a*/ 	.short	(.L_9 - .L_8)
.L_8:
        /*000c*/ 	.word	0x00000000
        /*0010*/ 	.short	0x0002
        /*0012*/ 	.short	0x0010
        /*0014*/ 	.byte	0x00, 0xf0, 0x21, 0x00


	//----- nvinfo : EIATTR_KPARAM_INFO
	.align		4
.L_9:
        /*0018*/ 	.byte	0x04, 0x17
        /*001a*/ 	.short	(.L_11 - .L_10)
.L_10:
        /*001c*/ 	.word	0x00000000
        /*0020*/ 	.short	0x0001
        /*0022*/ 	.short	0x0008
        /*0024*/ 	.byte	0x00, 0xf5, 0x21, 0x00


	//----- nvinfo : EIATTR_KPARAM_INFO
	.align		4
.L_11:
        /*0028*/ 	.byte	0x04, 0x17
        /*002a*/ 	.short	(.L_13 - .L_12)
.L_12:
        /*002c*/ 	.word	0x00000000
        /*0030*/ 	.short	0x0000
        /*0032*/ 	.short	0x0000
        /*0034*/ 	.byte	0x00, 0xf5, 0x21, 0x00


	//----- nvinfo : EIATTR_SPARSE_MMA_MASK
	.align		4
.L_13:
        /*0038*/ 	.byte	0x03, 0x50
        /*003a*/ 	.short	0x0000


	//----- nvinfo : EIATTR_MAXREG_COUNT
	.align		4
        /*003c*/ 	.byte	0x03, 0x1b
        /*003e*/ 	.short	0x00ff


	//----- nvinfo : EIATTR_MERCURY_ISA_VERSION
	.align		4
        /*0040*/ 	.byte	0x03, 0x5f
        /*0042*/ 	.short	0x0101


	//----- nvinfo : EIATTR_VRC_CTA_INIT_COUNT
	.align		4
        /*0044*/ 	.byte	0x02, 0x4a
	.zero		1
	.zero		1


	//----- nvinfo : EIATTR_EXIT_INSTR_OFFSETS
	.align		4
        /*0048*/ 	.byte	0x04, 0x1c
        /*004a*/ 	.short	(.L_15 - .L_14)


	//   ....[0]....
.L_14:
        /*004c*/ 	.word	0x000000a0


	//   ....[1]....
        /*0050*/ 	.word	0x000001c0


	//----- nvinfo : EIATTR_CRS_STACK_SIZE
	.align		4
.L_15:
        /*0054*/ 	.byte	0x04, 0x1e
        /*0056*/ 	.short	(.L_17 - .L_16)
.L_16:
        /*0058*/ 	.word	0x00000000


	//----- nvinfo : EIATTR_CBANK_PARAM_SIZE
	.align		4
.L_17:
        /*005c*/ 	.byte	0x03, 0x19
        /*005e*/ 	.short	0x0018


	//----- nvinfo : EIATTR_PARAM_CBANK
	.align		4
        /*0060*/ 	.byte	0x04, 0x0a
        /*0062*/ 	.short	(.L_19 - .L_18)
	.align		4
.L_18:
        /*0064*/ 	.word	index@(.nv.constant0._Z13vector_squareIfEvPT_S1_m)
        /*0068*/ 	.short	0x0380
        /*006a*/ 	.short	0x0018


	//----- nvinfo : EIATTR_SW_WAR
	.align		4
.L_19:
        /*006c*/ 	.byte	0x04, 0x36
        /*006e*/ 	.short	(.L_21 - .L_20)
.L_20:
        /*0070*/ 	.word	0x00000008
.L_21:


//--------------------- .nv.callgraph             --------------------------
	.section	.nv.callgraph,"",@"SHT_CUDA_CALLGRAPH"
	.align	4
	.sectionentsize	8
	.align		4
        /*0000*/ 	.word	0x00000000
	.align		4
        /*0004*/ 	.word	0xffffffff
	.align		4
        /*0008*/ 	.word	0x00000000
	.align		4
        /*000c*/ 	.word	0xfffffffe
	.align		4
        /*0010*/ 	.word	0x00000000
	.align		4
        /*0014*/ 	.word	0xfffffffd
	.align		4
        /*0018*/ 	.word	0x00000000
	.align		4
        /*001c*/ 	.word	0xfffffffc


//--------------------- .text._Z13vector_squareIfEvPT_S1_m --------------------------
	.section	.text._Z13vector_squareIfEvPT_S1_m,"ax",@progbits
	.align	128
        .global         _Z13vector_squareIfEvPT_S1_m
        .type           _Z13vector_squareIfEvPT_S1_m,@function
        .size           _Z13vector_squareIfEvPT_S1_m,(.L_x_2 - _Z13vector_squareIfEvPT_S1_m)
        .other          _Z13vector_squareIfEvPT_S1_m,@"STO_CUDA_ENTRY STV_DEFAULT"
_Z13vector_squareIfEvPT_S1_m:
.text._Z13vector_squareIfEvPT_S1_m:
[----:B------:R-:W-:Y:S01]  /*0000*/  LDC R1, c[0x0][0x37c] ;  /* 0x0000df00ff017b82 */ /* 0x000fe20000000800 */
[----:B------:R-:W0:Y:S07]  /*0010*/  S2R R3, SR_TID.X ;  /* 0x0000000000037919 */ /* 0x000e2e0000002100 */
[----:B------:R-:W0:Y:S01]  /*0020*/  S2UR UR4, SR_CTAID.X ;  /* 0x00000000000479c3 */ /* 0x000e220000002500 */
[----:B------:R-:W1:Y:S07]  /*0030*/  LDCU.64 UR6, c[0x0][0x390] ;  /* 0x00007200ff0677ac */ /* 0x000e6e0008000a00 */
[----:B------:R-:W0:Y:S01]  /*0040*/  LDC R6, c[0x0][0x360] ;  /* 0x0000d800ff067b82 */ /* 0x000e220000000800 */
[----:B------:R-:W2:Y:S01]  /*0050*/  LDCU UR5, c[0x0][0x370] ;  /* 0x00006e00ff0577ac */ /* 0x000ea20008000800 */
[----:B0-----:R-:W-:-:S02]  /*0060*/  IMAD R0, R6, UR4, R3 ;  /* 0x0000000406007c24 */ /* 0x001fc4000f8e0203 */
[----:B--2---:R-:W-:-:S03]  /*0070*/  IMAD R6, R6, UR5, RZ ;  /* 0x0000000506067c24 */ /* 0x004fc6000f8e02ff */
[----:B-1----:R-:W-:-:S04]  /*0080*/  ISETP.GE.U32.AND P0, PT, R0, UR6, PT ;  /* 0x0000000600007c0c */ /* 0x002fc8000bf06070 */
[----:B------:R-:W-:-:S13]  /*0090*/  ISETP.GE.U32.AND.EX P0, PT, RZ, UR7, PT, P0 ;  /* 0x00000007ff007c0c */ /* 0x000fda000bf06100 */
[----:B------:R-:W-:Y:S05]  /*00a0*/  @P0 EXIT ;  /* 0x000000000000094d */ /* 0x000fea0003800000 */
[----:B------:R-:W-:Y:S01]  /*00b0*/  IMAD.MOV.U32 R9, RZ, RZ, RZ ;  /* 0x000000ffff097224 */ /* 0x000fe200078e00ff */
[----:B------:R-:W0:Y:S01]  /*00c0*/  LDCU.64 UR4, c[0x0][0x358] ;  /* 0x00006b00ff0477ac */ /* 0x000e220008000a00 */
[----:B------:R-:W1:Y:S05]  /*00d0*/  LDCU.128 UR8, c[0x0][0x380] ;  /* 0x00007000ff0877ac */ /* 0x000e6a0008000c00 */
.L_x_0:
[C---:B--2---:R-:W-:Y:S01]  /*00e0*/  IMAD.SHL.U32 R4, R0.reuse, 0x4, RZ ;  /* 0x0000000400047824 */ /* 0x044fe200078e00ff */
[----:B------:R-:W-:-:S04]  /*00f0*/  SHF.L.U64.HI R5, R0, 0x2, R9 ;  /* 0x0000000200057819 */ /* 0x000fc80000010209 */
[----:B-1----:R-:W-:-:S04]  /*0100*/  IADD3 R2, P0, PT, R4, UR10, RZ ;  /* 0x0000000a04027c10 */ /* 0x002fc8000ff1e0ff */
[----:B------:R-:W-:-:S05]  /*0110*/  IADD3.X R3, PT, PT, R5, UR11, RZ, P0, !PT ;  /* 0x0000000b05037c10 */ /* 0x000fca00087fe4ff */
[----:B0-----:R-:W2:Y:S01]  /*0120*/  LDG.E R2, desc[UR4][R2.64] ;  /* 0x0000000402027981 */ /* 0x001ea2000c1e1900 */
[----:B------:R-:W-:-:S04]  /*0130*/  IADD3 R4, P0, PT, R4, UR8, RZ ;  /* 0x0000000804047c10 */ /* 0x000fc8000ff1e0ff */
[----:B------:R-:W-:Y:S02]  /*0140*/  IADD3.X R5, PT, PT, R5, UR9, RZ, P0, !PT ;  /* 0x0000000905057c10 */ /* 0x000fe400087fe4ff */
[----:B------:R-:W-:-:S05]  /*0150*/  IADD3 R0, P0, PT, R6, R0, RZ ;  /* 0x0000000006007210 */ /* 0x000fca0007f1e0ff */
[----:B------:R-:W-:Y:S01]  /*0160*/  IMAD.X R9, RZ, RZ, R9, P0 ;  /* 0x000000ffff097224 */ /* 0x000fe200000e0609 */
[----:B------:R-:W-:-:S04]  /*0170*/  ISETP.GE.U32.AND P0, PT, R0, UR6, PT ;  /* 0x0000000600007c0c */ /* 0x000fc8000bf06070 */
[----:B------:R-:W-:Y:S01]  /*0180*/  ISETP.GE.U32.AND.EX P0, PT, R9, UR7, PT, P0 ;  /* 0x0000000709007c0c */ /* 0x000fe2000bf06100 */
[----:B--2---:R-:W-:-:S05]  /*0190*/  FMUL R7, R2, R2 ;  /* 0x0000000202077220 */ /* 0x004fca0000400000 */
[----:B------:R2:W-:Y:S07]  /*01a0*/  STG.E desc[UR4][R4.64], R7 ;  /* 0x0000000704007986 */ /* 0x0005ee000c101904 */
[----:B------:R-:W-:Y:S05]  /*01b0*/  @!P0 BRA `(.L_x_0) ;  /* 0xfffffffc00c88947 */ /* 0x000fea000383ffff */
[----:B------:R-:W-:Y:S05]  /*01c0*/  EXIT ;  /* 0x000000000000794d */ /* 0x000fea0003800000 */
.L_x_1:
[----:B------:R-:W-:-:S00]  /*01d0*/  BRA `(.L_x_1) ;  /* 0xfffffffc00fc7947 */ /* 0x000fc0000383ffff */
[----:B------:R-:W-:-:S00]  /*01e0*/  NOP ;  /* 0x0000000000007918 */ /* 0x000fc00000000000 */
        /* <DEDUP_REMOVED lines=9> */
.L_x_2:


//--------------------- .nv.shared.reserved.0     --------------------------
	.section	.nv.shared.reserved.0,"aw",@nobits
	.weak		__nv_reservedSMEM_offset_0_alias
	.size		__nv_reservedSMEM_offset_0_alias, 0, 64
	.other		__nv_reservedSMEM_offset_0_alias,@"STO_CUDA_RESERVED_SHARED STV_DEFAULT"
__nv_reservedSMEM_offset_0_alias:
	.zero		0
	.zero		64


//--------------------- .nv.constant0._Z13vector_squareIfEvPT_S1_m --------------------------
	.section	.nv.constant0._Z13vector_squareIfEvPT_S1_m,"a",@progbits
	.sectionflags	@""
	.align	4
.nv.constant0._Z13vector_squareIfEvPT_S1_m:
	.zero		920


//--------------------- SYMBOLS --------------------------

	.type		.nv.reservedSmem.offset0,@object
	.size		.nv.reservedSmem.offset0,0x4
